	.headerflags	@"EF_CUDA_TEXMODE_UNIFIED EF_CUDA_64BIT_ADDRESS EF_CUDA_ACCELERATORS EF_CUDA_SM90 EF_CUDA_VIRTUAL_SM(EF_CUDA_SM90)"
	.elftype	@"ET_EXEC"


//--------------------- .nv.info                  --------------------------
	.section	.nv.info,"",@"SHT_CUDA_INFO"
	.align	4


	//----- nvinfo : EIATTR_REGCOUNT
	.align		4
        /*0000*/ 	.byte	0x04, 0x2f
        /*0002*/ 	.short	(.L_3 - .L_2)
	.align		4
.L_2:
        /*0004*/ 	.word	index@(triton_poi_fused__native_batch_norm_legit_no_training_1)
        /*0008*/ 	.word	0x00000012


	//----- nvinfo : EIATTR_MIN_STACK_SIZE
	.align		4
.L_3:
        /*000c*/ 	.byte	0x04, 0x12
        /*000e*/ 	.short	(.L_5 - .L_4)
	.align		4
.L_4:
        /*0010*/ 	.word	index@(triton_poi_fused__native_batch_norm_legit_no_training_1)
        /*0014*/ 	.word	0x00000000


	//----- nvinfo : EIATTR_FRAME_SIZE
	.align		4
.L_5:
        /*0018*/ 	.byte	0x04, 0x11
        /*001a*/ 	.short	(.L_7 - .L_6)
	.align		4
.L_6:
        /*001c*/ 	.word	index@(triton_poi_fused__native_batch_norm_legit_no_training_1)
        /*0020*/ 	.word	0x00000000


	//----- nvinfo : EIATTR_MIN_STACK_SIZE
	.align		4
.L_7:
        /*0024*/ 	.byte	0x04, 0x12
        /*0026*/ 	.short	(.L_9 - .L_8)
	.align		4
.L_8:
        /*0028*/ 	.word	index@(triton_poi_fused__native_batch_norm_legit_no_training_1)
        /*002c*/ 	.word	0x00000000
.L_9:


//--------------------- .nv.info.triton_poi_fused__native_batch_norm_legit_no_training_1 --------------------------
	.section	.nv.info.triton_poi_fused__native_batch_norm_legit_no_training_1,"",@"SHT_CUDA_INFO"
	.sectionflags	@""
	.align	4


	//----- nvinfo : EIATTR_CUDA_API_VERSION
	.align		4
        /*0000*/ 	.byte	0x04, 0x37
        /*0002*/ 	.short	(.L_11 - .L_10)
.L_10:
        /*0004*/ 	.word	0x0000007c


	//----- nvinfo : EIATTR_KPARAM_INFO
	.align		4
.L_11:
        /*0008*/ 	.byte	0x04, 0x17
        /*000a*/ 	.short	(.L_13 - .L_12)
.L_12:
        /*000c*/ 	.word	0x00000000
        /*0010*/ 	.short	0x0006
        /*0012*/ 	.short	0x0030
        /*0014*/ 	.byte	0x00, 0xf0, 0x11, 0x00


	//----- nvinfo : EIATTR_KPARAM_INFO
	.align		4
.L_13:
        /*0018*/ 	.byte	0x04, 0x17
        /*001a*/ 	.short	(.L_15 - .L_14)
.L_14:
        /*001c*/ 	.word	0x00000000
        /*0020*/ 	.short	0x0005
        /*0022*/ 	.short	0x0028
        /*0024*/ 	.byte	0x00, 0xf4, 0x21, 0x00


	//----- nvinfo : EIATTR_KPARAM_INFO
	.align		4
.L_15:
        /*0028*/ 	.byte	0x04, 0x17
        /*002a*/ 	.short	(.L_17 - .L_16)
.L_16:
        /*002c*/ 	.word	0x00000000
        /*0030*/ 	.short	0x0004
        /*0032*/ 	.short	0x0020
        /*0034*/ 	.byte	0x00, 0xf4, 0x21, 0x00


	//----- nvinfo : EIATTR_KPARAM_INFO
	.align		4
.L_17:
        /*0038*/ 	.byte	0x04, 0x17
        /*003a*/ 	.short	(.L_19 - .L_18)
.L_18:
        /*003c*/ 	.word	0x00000000
        /*0040*/ 	.short	0x0003
        /*0042*/ 	.short	0x0018
        /*0044*/ 	.byte	0x00, 0xf4, 0x21, 0x00


	//----- nvinfo : EIATTR_KPARAM_INFO
	.align		4
.L_19:
        /*0048*/ 	.byte	0x04, 0x17
        /*004a*/ 	.short	(.L_21 - .L_20)
.L_20:
        /*004c*/ 	.word	0x00000000
        /*0050*/ 	.short	0x0002
        /*0052*/ 	.short	0x0010
        /*0054*/ 	.byte	0x00, 0xf4, 0x21, 0x00


	//----- nvinfo : EIATTR_KPARAM_INFO
	.align		4
.L_21:
        /*0058*/ 	.byte	0x04, 0x17
        /*005a*/ 	.short	(.L_23 - .L_22)
.L_22:
        /*005c*/ 	.word	0x00000000
        /*0060*/ 	.short	0x0001
        /*0062*/ 	.short	0x0008
        /*0064*/ 	.byte	0x00, 0xf4, 0x21, 0x00


	//----- nvinfo : EIATTR_KPARAM_INFO
	.align		4
.L_23:
        /*0068*/ 	.byte	0x04, 0x17
        /*006a*/ 	.short	(.L_25 - .L_24)
.L_24:
        /*006c*/ 	.word	0x00000000
        /*0070*/ 	.short	0x0000
        /*0072*/ 	.short	0x0000
        /*0074*/ 	.byte	0x00, 0xf4, 0x21, 0x00


	//----- nvinfo : EIATTR_SPARSE_MMA_MASK
	.align		4
.L_25:
        /*0078*/ 	.byte	0x03, 0x50
        /*007a*/ 	.short	0x0000


	//----- nvinfo : EIATTR_MAXREG_COUNT
	.align		4
        /*007c*/ 	.byte	0x03, 0x1b
        /*007e*/ 	.short	0x00ff


	//----- nvinfo : EIATTR_EXIT_INSTR_OFFSETS
	.align		4
        /*0080*/ 	.byte	0x04, 0x1c
        /*0082*/ 	.short	(.L_27 - .L_26)


	//   ....[0]....
.L_26:
        /*0084*/ 	.word	0x00000250


	//   ....[1]....
        /*0088*/ 	.word	0x00000270


	//----- nvinfo : EIATTR_REQNTID
	.align		4
.L_27:
        /*008c*/ 	.byte	0x04, 0x10
        /*008e*/ 	.short	(.L_29 - .L_28)
.L_28:
        /*0090*/ 	.word	0x00000020
        /*0094*/ 	.word	0x00000001
        /*0098*/ 	.word	0x00000001


	//----- nvinfo : EIATTR_CBANK_PARAM_SIZE
	.align		4
.L_29:
        /*009c*/ 	.byte	0x03, 0x19
        /*009e*/ 	.short	0x0034


	//----- nvinfo : EIATTR_PARAM_CBANK
	.align		4
        /*00a0*/ 	.byte	0x04, 0x0a
        /*00a2*/ 	.short	(.L_31 - .L_30)
	.align		4
.L_30:
        /*00a4*/ 	.word	index@(.nv.constant0.triton_poi_fused__native_batch_norm_legit_no_training_1)
        /*00a8*/ 	.short	0x0210
        /*00aa*/ 	.short	0x0034


	//----- nvinfo : EIATTR_SW_WAR
	.align		4
.L_31:
        /*00ac*/ 	.byte	0x04, 0x36
        /*00ae*/ 	.short	(.L_33 - .L_32)
.L_32:
        /*00b0*/ 	.word	0x00000008
.L_33:


//--------------------- .nv.callgraph             --------------------------
	.section	.nv.callgraph,"",@"SHT_CUDA_CALLGRAPH"
	.align	4
	.sectionentsize	8
	.align		4
        /*0000*/ 	.word	0x00000000
	.align		4
        /*0004*/ 	.word	0xffffffff
	.align		4
        /*0008*/ 	.word	0x00000000
	.align		4
        /*000c*/ 	.word	0xfffffffe
	.align		4
        /*0010*/ 	.word	0x00000000
	.align		4
        /*0014*/ 	.word	0xfffffffd
	.align		4
        /*0018*/ 	.word	0x00000000
	.align		4
        /*001c*/ 	.word	0xfffffffc


//--------------------- .nv.constant4             --------------------------
	.section	.nv.constant4,"a",@progbits
	.align	8
	.align		8
.nv.constant4:
        /*0000*/ 	.dword	_$_str
	.align		8
        /*0008*/ 	.dword	_$_str_$_2


//--------------------- .text.triton_poi_fused__native_batch_norm_legit_no_training_1 --------------------------
	.section	.text.triton_poi_fused__native_batch_norm_legit_no_training_1,"ax",@progbits
	.align	128
        .global         triton_poi_fused__native_batch_norm_legit_no_training_1
        .type           triton_poi_fused__native_batch_norm_legit_no_training_1,@function
        .size           triton_poi_fused__native_batch_norm_legit_no_training_1,(.L_x_1 - triton_poi_fused__native_batch_norm_legit_no_training_1)
        .other          triton_poi_fused__native_batch_norm_legit_no_training_1,@"STO_CUDA_ENTRY STV_DEFAULT"
triton_poi_fused__native_batch_norm_legit_no_training_1:
.text.triton_poi_fused__native_batch_norm_legit_no_training_1:
[----:B------:R-:W0:Y:S08]  /*0000*/  LDC R1, c[0x0][0x28] ;  /* 0x00000a00ff017b82 */ /* 0x000e300000000800 */
[----:B------:R-:W1:Y:S01]  /*0010*/  LDC.64 R2, c[0x0][0x220] ;  /* 0x00008800ff027b82 */ /* 0x000e620000000a00 */
[----:B------:R-:W-:Y:S01]  /*0020*/  ULDC.64 UR4, c[0x0][0x208] ;  /* 0x0000820000047ab9 */ /* 0x000fe20000000a00 */
[----:B------:R-:W2:Y:S01]  /*0030*/  S2R R15, SR_TID.X ;  /* 0x00000000000f7919 */ /* 0x000ea20000002100 */
[----:B------:R-:W3:Y:S05]  /*0040*/  S2R R13, SR_CTAID.X ;  /* 0x00000000000d7919 */ /* 0x000eea0000002500 */
[----:B------:R-:W4:Y:S01]  /*0050*/  LDC.64 R10, c[0x0][0x210] ;  /* 0x00008400ff0a7b82 */ /* 0x000f220000000a00 */
[----:B-1----:R4:W5:Y:S07]  /*0060*/  LDG.E R12, desc[UR4][R2.64] ;  /* 0x00000004020c7981 */ /* 0x00296e000c1e1900 */
[----:B------:R-:W1:Y:S08]  /*0070*/  LDC.64 R4, c[0x0][0x218] ;  /* 0x00008600ff047b82 */ /* 0x000e700000000a00 */
[----:B------:R-:W1:Y:S01]  /*0080*/  LDC.64 R6, c[0x0][0x228] ;  /* 0x00008a00ff067b82 */ /* 0x000e620000000a00 */
[----:B--2---:R-:W-:-:S04]  /*0090*/  LOP3.LUT R0, R15, 0xf, RZ, 0xc0, !PT ;  /* 0x0000000f0f007812 */ /* 0x004fc800078ec0ff */
[----:B---3--:R-:W-:Y:S01]  /*00a0*/  LEA R13, R13, R0, 0x4 ;  /* 0x000000000d0d7211 */ /* 0x008fe200078e20ff */
[----:B------:R-:W-:Y:S02]  /*00b0*/  HFMA2.MMA R0, -RZ, RZ, 0, 0 ;  /* 0x00000000ff007435 */ /* 0x000fe400000001ff */
[----:B------:R-:W2:Y:S01]  /*00c0*/  LDC.64 R8, c[0x0][0x230] ;  /* 0x00008c00ff087b82 */ /* 0x000ea20000000a00 */
[C---:B------:R-:W-:Y:S01]  /*00d0*/  ISETP.GE.AND P0, PT, R13.reuse, 0x10, PT ;  /* 0x000000100d00780c */ /* 0x040fe20003f06270 */
[----:B----4-:R-:W-:Y:S01]  /*00e0*/  IMAD.WIDE R2, R13, 0x4, R10 ;  /* 0x000000040d027825 */ /* 0x010fe200078e020a */
[----:B-1----:R-:W3:Y:S05]  /*00f0*/  LDG.E R5, desc[UR4][R4.64] ;  /* 0x0000000404057981 */ /* 0x002eea000c1e1900 */
[----:B------:R-:W1:Y:S06]  /*0100*/  LDC.64 R10, c[0x0][0x238] ;  /* 0x00008e00ff0a7b82 */ /* 0x000e6c0000000a00 */
[----:B------:R4:W3:Y:S04]  /*0110*/  @!P0 LDG.E R0, desc[UR4][R2.64] ;  /* 0x0000000402008981 */ /* 0x0008e8000c1e1900 */
[----:B0-----:R-:W3:Y:S04]  /*0120*/  LDG.E R6, desc[UR4][R6.64] ;  /* 0x0000000406067981 */ /* 0x001ee8000c1e1900 */
[----:B--2---:R-:W2:Y:S01]  /*0130*/  LDG.E R9, desc[UR4][R8.64] ;  /* 0x0000000408097981 */ /* 0x004ea2000c1e1900 */
[----:B----4-:R-:W-:Y:S01]  /*0140*/  MOV R3, 0x3e800000 ;  /* 0x3e80000000037802 */ /* 0x010fe20000000f00 */
[----:B-----5:R-:W-:-:S04]  /*0150*/  FADD R12, R12, 9.9999997473787516356e-06 ;  /* 0x3727c5ac0c0c7421 */ /* 0x020fc80000000000 */
[----:B------:R-:W0:Y:S02]  /*0160*/  MUFU.SQRT R14, R12 ;  /* 0x0000000c000e7308 */ /* 0x000e240000002000 */
[C---:B0-----:R-:W-:Y:S02]  /*0170*/  FSETP.GT.AND P0, PT, R14.reuse, 8.50705917302346158658e+37, PT ;  /* 0x7e8000000e00780b */ /* 0x041fe40003f04000 */
[----:B------:R-:W-:-:S11]  /*0180*/  FSETP.GEU.AND P1, PT, R14, 1.175494350822287508e-38, PT ;  /* 0x008000000e00780b */ /* 0x000fd60003f2e000 */
[----:B------:R-:W-:-:S04]  /*0190*/  @P0 FMUL R14, R14, 0.25 ;  /* 0x3e8000000e0e0820 */ /* 0x000fc80000400000 */
[----:B------:R-:W-:Y:S01]  /*01a0*/  @!P1 FMUL R14, R14, 16777216 ;  /* 0x4b8000000e0e9820 */ /* 0x000fe20000400000 */
[----:B------:R-:W-:-:S05]  /*01b0*/  FSEL R3, R3, 1, P0 ;  /* 0x3f80000003037808 */ /* 0x000fca0000000000 */
[----:B------:R-:W0:Y:S01]  /*01c0*/  MUFU.RCP R14, R14 ;  /* 0x0000000e000e7308 */ /* 0x000e220000001000 */
[----:B------:R-:W-:Y:S01]  /*01d0*/  LOP3.LUT P0, RZ, R15, 0x10, RZ, 0xc0, !PT ;  /* 0x000000100fff7812 */ /* 0x000fe2000780c0ff */
[----:B------:R-:W-:-:S03]  /*01e0*/  @!P1 FMUL R3, R3, 16777216 ;  /* 0x4b80000003039820 */ /* 0x000fc60000400000 */
[----:B------:R-:W-:Y:S01]  /*01f0*/  ISETP.LT.AND P0, PT, R13, 0x10, !P0 ;  /* 0x000000100d00780c */ /* 0x000fe20004701270 */
[----:B---3--:R-:W-:Y:S01]  /*0200*/  FADD R0, -R5, R0 ;  /* 0x0000000005007221 */ /* 0x008fe20000000100 */
[----:B0-----:R-:W-:-:S04]  /*0210*/  FMUL R3, R14, R3 ;  /* 0x000000030e037220 */ /* 0x001fc80000400000 */
[----:B------:R-:W-:Y:S01]  /*0220*/  FMUL R0, R0, R3 ;  /* 0x0000000300007220 */ /* 0x000fe20000400000 */
[----:B-1----:R-:W-:-:S04]  /*0230*/  IMAD.WIDE R2, R13, 0x4, R10 ;  /* 0x000000040d027825 */ /* 0x002fc800078e020a */
[----:B--2---:R-:W-:Y:S02]  /*0240*/  FFMA R9, R6, R0, R9 ;  /* 0x0000000006097223 */ /* 0x004fe40000000009 */
[----:B------:R-:W-:Y:S05]  /*0250*/  @!P0 EXIT ;  /* 0x000000000000894d */ /* 0x000fea0003800000 */
[----:B------:R-:W-:Y:S01]  /*0260*/  STG.E desc[UR4][R2.64], R9 ;  /* 0x0000000902007986 */ /* 0x000fe2000c101904 */
[----:B------:R-:W-:Y:S05]  /*0270*/  EXIT ;  /* 0x000000000000794d */ /* 0x000fea0003800000 */
.L_x_0:
[----:B------:R-:W-:-:S00]  /*0280*/  BRA `(.L_x_0) ;  /* 0xfffffffc00fc7947 */ /* 0x000fc0000383ffff */
[----:B------:R-:W-:-:S00]  /*0290*/  NOP ;  /* 0x0000000000007918 */ /* 0x000fc00000000000 */
        /* <DEDUP_REMOVED lines=14> */
.L_x_1:


//--------------------- .nv.global.init           --------------------------
	.section	.nv.global.init,"aw",@progbits
.nv.global.init:
	.type		_$_str,@object
	.size		_$_str,(_$_str_$_2 - _$_str)
_$_str:
        /*0000*/ 	.byte	0x5f, 0x5f, 0x43, 0x55, 0x44, 0x41, 0x5f, 0x46, 0x54, 0x5a, 0x00
	.type		_$_str_$_2,@object
	.size		_$_str_$_2,(.L_1 - _$_str_$_2)
_$_str_$_2:
        /*000b*/ 	.byte	0x5f, 0x5f, 0x43, 0x55, 0x44, 0x41, 0x5f, 0x50, 0x52, 0x45, 0x43, 0x5f, 0x53, 0x51, 0x52, 0x54
        /*001b*/ 	.byte	0x00
.L_1:


//--------------------- .nv.constant0.triton_poi_fused__native_batch_norm_legit_no_training_1 --------------------------
	.section	.nv.constant0.triton_poi_fused__native_batch_norm_legit_no_training_1,"a",@progbits
	.sectionflags	@""
	.align	4
.nv.constant0.triton_poi_fused__native_batch_norm_legit_no_training_1:
	.zero		580
